//
// Generated by NVIDIA NVVM Compiler
//
// Compiler Build ID: CL-36424714
// Cuda compilation tools, release 13.0, V13.0.88
// Based on NVVM 20.0.0
//

.version 9.0
.target sm_100
.address_size 64

	// .globl	add

.visible .entry add(
	.param .u64 .ptr .align 1 add_param_0,
	.param .u64 .ptr .align 1 add_param_1,
	.param .u64 .ptr .align 1 add_param_2
)
{
	.reg .pred 	%p<2>;
	.reg .b32 	%r<5>;
	.reg .b32 	%f<4>;
	.reg .b64 	%rd<11>;

	ld.param.u64 	%rd1, [add_param_0];
	ld.param.u64 	%rd2, [add_param_1];
	ld.param.u64 	%rd3, [add_param_2];
	mov.u32 	%r2, %tid.x;
	mov.u32 	%r3, %ntid.x;
	mov.u32 	%r4, %ctaid.x;
	mad.lo.s32 	%r1, %r3, %r4, %r2;
	setp.gt.s32 	%p1, %r1, 0;
	@%p1 bra 	$L__BB0_2;
	cvta.to.global.u64 	%rd4, %rd1;
	cvta.to.global.u64 	%rd5, %rd2;
	cvta.to.global.u64 	%rd6, %rd3;
	mul.wide.s32 	%rd7, %r1, 4;
	add.s64 	%rd8, %rd4, %rd7;
	ld.global.f32 	%f1, [%rd8];
	add.s64 	%rd9, %rd5, %rd7;
	ld.global.f32 	%f2, [%rd9];
	add.f32 	%f3, %f1, %f2;
	add.s64 	%rd10, %rd6, %rd7;
	st.global.f32 	[%rd10], %f3;
$L__BB0_2:
	ret;

}
	// .globl	sub
.visible .entry sub(
	.param .u64 .ptr .align 1 sub_param_0,
	.param .u64 .ptr .align 1 sub_param_1,
	.param .u64 .ptr .align 1 sub_param_2
)
{
	.reg .pred 	%p<2>;
	.reg .b32 	%r<5>;
	.reg .b32 	%f<4>;
	.reg .b64 	%rd<11>;

	ld.param.u64 	%rd1, [sub_param_0];
	ld.param.u64 	%rd2, [sub_param_1];
	ld.param.u64 	%rd3, [sub_param_2];
	mov.u32 	%r2, %tid.x;
	mov.u32 	%r3, %ntid.x;
	mov.u32 	%r4, %ctaid.x;
	mad.lo.s32 	%r1, %r3, %r4, %r2;
	setp.gt.s32 	%p1, %r1, 0;
	@%p1 bra 	$L__BB1_2;
	cvta.to.global.u64 	%rd4, %rd1;
	cvta.to.global.u64 	%rd5, %rd2;
	cvta.to.global.u64 	%rd6, %rd3;
	mul.wide.s32 	%rd7, %r1, 4;
	add.s64 	%rd8, %rd4, %rd7;
	ld.global.f32 	%f1, [%rd8];
	add.s64 	%rd9, %rd5, %rd7;
	ld.global.f32 	%f2, [%rd9];
	sub.f32 	%f3, %f1, %f2;
	add.s64 	%rd10, %rd6, %rd7;
	st.global.f32 	[%rd10], %f3;
$L__BB1_2:
	ret;

}
	// .globl	mul
.visible .entry mul(
	.param .u64 .ptr .align 1 mul_param_0,
	.param .u64 .ptr .align 1 mul_param_1,
	.param .u64 .ptr .align 1 mul_param_2
)
{
	.reg .pred 	%p<2>;
	.reg .b32 	%r<5>;
	.reg .b32 	%f<4>;
	.reg .b64 	%rd<11>;

	ld.param.u64 	%rd1, [mul_param_0];
	ld.param.u64 	%rd2, [mul_param_1];
	ld.param.u64 	%rd3, [mul_param_2];
	mov.u32 	%r2, %tid.x;
	mov.u32 	%r3, %ntid.x;
	mov.u32 	%r4, %ctaid.x;
	mad.lo.s32 	%r1, %r3, %r4, %r2;
	setp.gt.s32 	%p1, %r1, 0;
	@%p1 bra 	$L__BB2_2;
	cvta.to.global.u64 	%rd4, %rd1;
	cvta.to.global.u64 	%rd5, %rd2;
	cvta.to.global.u64 	%rd6, %rd3;
	mul.wide.s32 	%rd7, %r1, 4;
	add.s64 	%rd8, %rd4, %rd7;
	ld.global.f32 	%f1, [%rd8];
	add.s64 	%rd9, %rd5, %rd7;
	ld.global.f32 	%f2, [%rd9];
	mul.f32 	%f3, %f1, %f2;
	add.s64 	%rd10, %rd6, %rd7;
	st.global.f32 	[%rd10], %f3;
$L__BB2_2:
	ret;

}
	// .globl	divide
.visible .entry divide(
	.param .u64 .ptr .align 1 divide_param_0,
	.param .u64 .ptr .align 1 divide_param_1,
	.param .u64 .ptr .align 1 divide_param_2
)
{
	.reg .pred 	%p<3>;
	.reg .b32 	%r<5>;
	.reg .b32 	%f<4>;
	.reg .b64 	%rd<12>;

	ld.param.u64 	%rd1, [divide_param_0];
	ld.param.u64 	%rd2, [divide_param_1];
	ld.param.u64 	%rd3, [divide_param_2];
	mov.u32 	%r2, %tid.x;
	mov.u32 	%r3, %ntid.x;
	mov.u32 	%r4, %ctaid.x;
	mad.lo.s32 	%r1, %r3, %r4, %r2;
	setp.gt.s32 	%p1, %r1, 0;
	@%p1 bra 	$L__BB3_3;
	cvta.to.global.u64 	%rd4, %rd2;
	mul.wide.s32 	%rd5, %r1, 4;
	add.s64 	%rd6, %rd4, %rd5;
	ld.global.f32 	%f1, [%rd6];
	setp.eq.f32 	%p2, %f1, 0f00000000;
	@%p2 bra 	$L__BB3_3;
	cvta.to.global.u64 	%rd7, %rd1;
	add.s64 	%rd9, %rd7, %rd5;
	ld.global.f32 	%f2, [%rd9];
	div.rn.f32 	%f3, %f2, %f1;
	cvta.to.global.u64 	%rd10, %rd3;
	add.s64 	%rd11, %rd10, %rd5;
	st.global.f32 	[%rd11], %f3;
$L__BB3_3:
	ret;

}


// ===== COMPILED SASS (sm_100) =====

	.target	sm_100

	.elftype	@"ET_EXEC"


//--------------------- .note.nv.tkinfo           --------------------------
	.section	.note.nv.tkinfo,"",@"SHT_NOTE"
	.sectionflags	@"SHF_NOTE_NV_TKINFO"
	.tkinfo
        /*0018*/ 	.word	0x00000002
        /*0030*/ 	.string	""
        /*0030*/ 	.string	"ptxas"
        /*0030*/ 	.string	"Cuda compilation tools, release 13.0, V13.0.88"
        /*0030*/ 	.string	"Build cuda_13.0.r13.0/compiler.36424714_0"
        /*0030*/ 	.string	"-arch sm_100 -m 64 "



//--------------------- .note.nv.cuinfo           --------------------------
	.section	.note.nv.cuinfo,"",@"SHT_NOTE"
	.sectionflags	@"SHF_NOTE_NV_CUINFO"
        /*0018*/ 	.short	0x0002
        /*001a*/ 	.short	0x0064
        /*001c*/ 	.short	0x0082
	.zero		2


//--------------------- .nv.info                  --------------------------
	.section	.nv.info,"",@"SHT_CUDA_INFO"
	.align	4


	//----- nvinfo : EIATTR_REGCOUNT
	.align		4
        /*0000*/ 	.byte	0x04, 0x2f
        /*0002*/ 	.short	(.L_1 - .L_0)
	.align		4
.L_0:
        /*0004*/ 	.word	index@(add)
        /*0008*/ 	.word	0x0000000c


	//----- nvinfo : EIATTR_FRAME_SIZE
	.align		4
.L_1:
        /*000c*/ 	.byte	0x04, 0x11
        /*000e*/ 	.short	(.L_3 - .L_2)
	.align		4
.L_2:
        /*0010*/ 	.word	index@(add)
        /*0014*/ 	.word	0x00000000


	//----- nvinfo : EIATTR_REGCOUNT
	.align		4
.L_3:
        /*0018*/ 	.byte	0x04, 0x2f
        /*001a*/ 	.short	(.L_5 - .L_4)
	.align		4
.L_4:
        /*001c*/ 	.word	index@(sub)
        /*0020*/ 	.word	0x0000000c


	//----- nvinfo : EIATTR_FRAME_SIZE
	.align		4
.L_5:
        /*0024*/ 	.byte	0x04, 0x11
        /*0026*/ 	.short	(.L_7 - .L_6)
	.align		4
.L_6:
        /*0028*/ 	.word	index@(sub)
        /*002c*/ 	.word	0x00000000


	//----- nvinfo : EIATTR_REGCOUNT
	.align		4
.L_7:
        /*0030*/ 	.byte	0x04, 0x2f
        /*0032*/ 	.short	(.L_9 - .L_8)
	.align		4
.L_8:
        /*0034*/ 	.word	index@(mul)
        /*0038*/ 	.word	0x0000000c


	//----- nvinfo : EIATTR_FRAME_SIZE
	.align		4
.L_9:
        /*003c*/ 	.byte	0x04, 0x11
        /*003e*/ 	.short	(.L_11 - .L_10)
	.align		4
.L_10:
        /*0040*/ 	.word	index@(mul)
        /*0044*/ 	.word	0x00000000


	//----- nvinfo : EIATTR_REGCOUNT
	.align		4
.L_11:
        /*0048*/ 	.byte	0x04, 0x2f
        /*004a*/ 	.short	(.L_13 - .L_12)
	.align		4
.L_12:
        /*004c*/ 	.word	index@(divide)
        /*0050*/ 	.word	0x00000010


	//----- nvinfo : EIATTR_FRAME_SIZE
	.align		4
.L_13:
        /*0054*/ 	.byte	0x04, 0x11
        /*0056*/ 	.short	(.L_15 - .L_14)
	.align		4
.L_14:
        /*0058*/ 	.word	index@($__internal_0_$__cuda_sm3x_div_rn_noftz_f32_slowpath)
        /*005c*/ 	.word	0x00000000


	//----- nvinfo : EIATTR_FRAME_SIZE
	.align		4
.L_15:
        /*0060*/ 	.byte	0x04, 0x11
        /*0062*/ 	.short	(.L_17 - .L_16)
	.align		4
.L_16:
        /*0064*/ 	.word	index@(divide)
        /*0068*/ 	.word	0x00000000


	//----- nvinfo : EIATTR_MIN_STACK_SIZE
	.align		4
.L_17:
        /*006c*/ 	.byte	0x04, 0x12
        /*006e*/ 	.short	(.L_19 - .L_18)
	.align		4
.L_18:
        /*0070*/ 	.word	index@(divide)
        /*0074*/ 	.word	0x00000000


	//----- nvinfo : EIATTR_MIN_STACK_SIZE
	.align		4
.L_19:
        /*0078*/ 	.byte	0x04, 0x12
        /*007a*/ 	.short	(.L_21 - .L_20)
	.align		4
.L_20:
        /*007c*/ 	.word	index@(mul)
        /*0080*/ 	.word	0x00000000


	//----- nvinfo : EIATTR_MIN_STACK_SIZE
	.align		4
.L_21:
        /*0084*/ 	.byte	0x04, 0x12
        /*0086*/ 	.short	(.L_23 - .L_22)
	.align		4
.L_22:
        /*0088*/ 	.word	index@(sub)
        /*008c*/ 	.word	0x00000000


	//----- nvinfo : EIATTR_MIN_STACK_SIZE
	.align		4
.L_23:
        /*0090*/ 	.byte	0x04, 0x12
        /*0092*/ 	.short	(.L_25 - .L_24)
	.align		4
.L_24:
        /*0094*/ 	.word	index@(add)
        /*0098*/ 	.word	0x00000000
.L_25:


//--------------------- .nv.compat                --------------------------
	.section	.nv.compat,"",@"SHT_CUDA_COMPAT_INFO"
	.align	4
        /*0000*/ 	.byte	0x02, 0x09, 0x00, 0x00, 0x02, 0x02, 0x01, 0x00, 0x02, 0x05, 0x05, 0x00, 0x03, 0x07, 0x01, 0x01
        /*0010*/ 	.byte	0x02, 0x03, 0x00, 0x00, 0x02, 0x06, 0x01, 0x00, 0x04, 0x0b, 0x08, 0x00, 0x01, 0x00, 0x00, 0x00
        /*0020*/ 	.byte	0x00, 0x00, 0x00, 0x00


//--------------------- .nv.info.divide           --------------------------
	.section	.nv.info.divide,"",@"SHT_CUDA_INFO"
	.sectionflags	@""
	.align	4


	//----- nvinfo : EIATTR_CUDA_API_VERSION
	.align		4
        /*0000*/ 	.byte	0x04, 0x37
        /*0002*/ 	.short	(.L_27 - .L_26)
.L_26:
        /*0004*/ 	.word	0x00000082


	//----- nvinfo : EIATTR_KPARAM_INFO
	.align		4
.L_27:
        /*0008*/ 	.byte	0x04, 0x17
        /*000a*/ 	.short	(.L_29 - .L_28)
.L_28:
        /*000c*/ 	.word	0x00000000
        /*0010*/ 	.short	0x0002
        /*0012*/ 	.short	0x0010
        /*0014*/ 	.byte	0x00, 0xf5, 0x21, 0x00


	//----- nvinfo : EIATTR_KPARAM_INFO
	.align		4
.L_29:
        /*0018*/ 	.byte	0x04, 0x17
        /*001a*/ 	.short	(.L_31 - .L_30)
.L_30:
        /*001c*/ 	.word	0x00000000
        /*0020*/ 	.short	0x0001
        /*0022*/ 	.short	0x0008
        /*0024*/ 	.byte	0x00, 0xf5, 0x21, 0x00


	//----- nvinfo : EIATTR_KPARAM_INFO
	.align		4
.L_31:
        /*0028*/ 	.byte	0x04, 0x17
        /*002a*/ 	.short	(.L_33 - .L_32)
.L_32:
        /*002c*/ 	.word	0x00000000
        /*0030*/ 	.short	0x0000
        /*0032*/ 	.short	0x0000
        /*0034*/ 	.byte	0x00, 0xf5, 0x21, 0x00


	//----- nvinfo : EIATTR_SPARSE_MMA_MASK
	.align		4
.L_33:
        /*0038*/ 	.byte	0x03, 0x50
        /*003a*/ 	.short	0x0000


	//----- nvinfo : EIATTR_MAXREG_COUNT
	.align		4
        /*003c*/ 	.byte	0x03, 0x1b
        /*003e*/ 	.short	0x00ff


	//----- nvinfo : EIATTR_MERCURY_ISA_VERSION
	.align		4
        /*0040*/ 	.byte	0x03, 0x5f
        /*0042*/ 	.short	0x0101


	//----- nvinfo : EIATTR_VRC_CTA_INIT_COUNT
	.align		4
        /*0044*/ 	.byte	0x02, 0x4a
	.zero		1
	.zero		1


	//----- nvinfo : EIATTR_EXIT_INSTR_OFFSETS
	.align		4
        /*0048*/ 	.byte	0x04, 0x1c
        /*004a*/ 	.short	(.L_35 - .L_34)


	//   ....[0]....
.L_34:
        /*004c*/ 	.word	0x00000060


	//   ....[1]....
        /*0050*/ 	.word	0x000000c0


	//   ....[2]....
        /*0054*/ 	.word	0x00000200


	//----- nvinfo : EIATTR_CRS_STACK_SIZE
	.align		4
.L_35:
        /*0058*/ 	.byte	0x04, 0x1e
        /*005a*/ 	.short	(.L_37 - .L_36)
.L_36:
        /*005c*/ 	.word	0x00000000


	//----- nvinfo : EIATTR_CBANK_PARAM_SIZE
	.align		4
.L_37:
        /*0060*/ 	.byte	0x03, 0x19
        /*0062*/ 	.short	0x0018


	//----- nvinfo : EIATTR_PARAM_CBANK
	.align		4
        /*0064*/ 	.byte	0x04, 0x0a
        /*0066*/ 	.short	(.L_39 - .L_38)
	.align		4
.L_38:
        /*0068*/ 	.word	index@(.nv.constant0.divide)
        /*006c*/ 	.short	0x0380
        /*006e*/ 	.short	0x0018


	//----- nvinfo : EIATTR_SW_WAR
	.align		4
.L_39:
        /*0070*/ 	.byte	0x04, 0x36
        /*0072*/ 	.short	(.L_41 - .L_40)
.L_40:
        /*0074*/ 	.word	0x00000008
.L_41:


//--------------------- .nv.info.mul              --------------------------
	.section	.nv.info.mul,"",@"SHT_CUDA_INFO"
	.sectionflags	@""
	.align	4


	//----- nvinfo : EIATTR_CUDA_API_VERSION
	.align		4
        /*0000*/ 	.byte	0x04, 0x37
        /*0002*/ 	.short	(.L_43 - .L_42)
.L_42:
        /*0004*/ 	.word	0x00000082


	//----- nvinfo : EIATTR_KPARAM_INFO
	.align		4
.L_43:
        /*0008*/ 	.byte	0x04, 0x17
        /*000a*/ 	.short	(.L_45 - .L_44)
.L_44:
        /*000c*/ 	.word	0x00000000
        /*0010*/ 	.short	0x0002
        /*0012*/ 	.short	0x0010
        /*0014*/ 	.byte	0x00, 0xf5, 0x21, 0x00


	//----- nvinfo : EIATTR_KPARAM_INFO
	.align		4
.L_45:
        /*0018*/ 	.byte	0x04, 0x17
        /*001a*/ 	.short	(.L_47 - .L_46)
.L_46:
        /*001c*/ 	.word	0x00000000
        /*0020*/ 	.short	0x0001
        /*0022*/ 	.short	0x0008
        /*0024*/ 	.byte	0x00, 0xf5, 0x21, 0x00


	//----- nvinfo : EIATTR_KPARAM_INFO
	.align		4
.L_47:
        /*0028*/ 	.byte	0x04, 0x17
        /*002a*/ 	.short	(.L_49 - .L_48)
.L_48:
        /*002c*/ 	.word	0x00000000
        /*0030*/ 	.short	0x0000
        /*0032*/ 	.short	0x0000
        /*0034*/ 	.byte	0x00, 0xf5, 0x21, 0x00


	//----- nvinfo : EIATTR_SPARSE_MMA_MASK
	.align		4
.L_49:
        /*0038*/ 	.byte	0x03, 0x50
        /*003a*/ 	.short	0x0000


	//----- nvinfo : EIATTR_MAXREG_COUNT
	.align		4
        /*003c*/ 	.byte	0x03, 0x1b
        /*003e*/ 	.short	0x00ff


	//----- nvinfo : EIATTR_MERCURY_ISA_VERSION
	.align		4
        /*0040*/ 	.byte	0x03, 0x5f
        /*0042*/ 	.short	0x0101


	//----- nvinfo : EIATTR_VRC_CTA_INIT_COUNT
	.align		4
        /*0044*/ 	.byte	0x02, 0x4a
	.zero		1
	.zero		1


	//----- nvinfo : EIATTR_EXIT_INSTR_OFFSETS
	.align		4
        /*0048*/ 	.byte	0x04, 0x1c
        /*004a*/ 	.short	(.L_51 - .L_50)


	//   ....[0]....
.L_50:
        /*004c*/ 	.word	0x00000060


	//   ....[1]....
        /*0050*/ 	.word	0x00000120


	//----- nvinfo : EIATTR_CBANK_PARAM_SIZE
	.align		4
.L_51:
        /*0054*/ 	.byte	0x03, 0x19
        /*0056*/ 	.short	0x0018


	//----- nvinfo : EIATTR_PARAM_CBANK
	.align		4
        /*0058*/ 	.byte	0x04, 0x0a
        /*005a*/ 	.short	(.L_53 - .L_52)
	.align		4
.L_52:
        /*005c*/ 	.word	index@(.nv.constant0.mul)
        /*0060*/ 	.short	0x0380
        /*0062*/ 	.short	0x0018


	//----- nvinfo : EIATTR_SW_WAR
	.align		4
.L_53:
        /*0064*/ 	.byte	0x04, 0x36
        /*0066*/ 	.short	(.L_55 - .L_54)
.L_54:
        /*0068*/ 	.word	0x00000008
.L_55:


//--------------------- .nv.info.sub              --------------------------
	.section	.nv.info.sub,"",@"SHT_CUDA_INFO"
	.sectionflags	@""
	.align	4


	//----- nvinfo : EIATTR_CUDA_API_VERSION
	.align		4
        /*0000*/ 	.byte	0x04, 0x37
        /*0002*/ 	.short	(.L_57 - .L_56)
.L_56:
        /*0004*/ 	.word	0x00000082


	//----- nvinfo : EIATTR_KPARAM_INFO
	.align		4
.L_57:
        /*0008*/ 	.byte	0x04, 0x17
        /*000a*/ 	.short	(.L_59 - .L_58)
.L_58:
        /*000c*/ 	.word	0x00000000
        /*0010*/ 	.short	0x0002
        /*0012*/ 	.short	0x0010
        /*0014*/ 	.byte	0x00, 0xf5, 0x21, 0x00


	//----- nvinfo : EIATTR_KPARAM_INFO
	.align		4
.L_59:
        /*0018*/ 	.byte	0x04, 0x17
        /*001a*/ 	.short	(.L_61 - .L_60)
.L_60:
        /*001c*/ 	.word	0x00000000
        /*0020*/ 	.short	0x0001
        /*0022*/ 	.short	0x0008
        /*0024*/ 	.byte	0x00, 0xf5, 0x21, 0x00


	//----- nvinfo : EIATTR_KPARAM_INFO
	.align		4
.L_61:
        /*0028*/ 	.byte	0x04, 0x17
        /*002a*/ 	.short	(.L_63 - .L_62)
.L_62:
        /*002c*/ 	.word	0x00000000
        /*0030*/ 	.short	0x0000
        /*0032*/ 	.short	0x0000
        /*0034*/ 	.byte	0x00, 0xf5, 0x21, 0x00


	//----- nvinfo : EIATTR_SPARSE_MMA_MASK
	.align		4
.L_63:
        /*0038*/ 	.byte	0x03, 0x50
        /*003a*/ 	.short	0x0000


	//----- nvinfo : EIATTR_MAXREG_COUNT
	.align		4
        /*003c*/ 	.byte	0x03, 0x1b
        /*003e*/ 	.short	0x00ff


	//----- nvinfo : EIATTR_MERCURY_ISA_VERSION
	.align		4
        /*0040*/ 	.byte	0x03, 0x5f
        /*0042*/ 	.short	0x0101


	//----- nvinfo : EIATTR_VRC_CTA_INIT_COUNT
	.align		4
        /*0044*/ 	.byte	0x02, 0x4a
	.zero		1
	.zero		1


	//----- nvinfo : EIATTR_EXIT_INSTR_OFFSETS
	.align		4
        /*0048*/ 	.byte	0x04, 0x1c
        /*004a*/ 	.short	(.L_65 - .L_64)


	//   ....[0]....
.L_64:
        /*004c*/ 	.word	0x00000060


	//   ....[1]....
        /*0050*/ 	.word	0x00000120


	//----- nvinfo : EIATTR_CBANK_PARAM_SIZE
	.align		4
.L_65:
        /*0054*/ 	.byte	0x03, 0x19
        /*0056*/ 	.short	0x0018


	//----- nvinfo : EIATTR_PARAM_CBANK
	.align		4
        /*0058*/ 	.byte	0x04, 0x0a
        /*005a*/ 	.short	(.L_67 - .L_66)
	.align		4
.L_66:
        /*005c*/ 	.word	index@(.nv.constant0.sub)
        /*0060*/ 	.short	0x0380
        /*0062*/ 	.short	0x0018


	//----- nvinfo : EIATTR_SW_WAR
	.align		4
.L_67:
        /*0064*/ 	.byte	0x04, 0x36
        /*0066*/ 	.short	(.L_69 - .L_68)
.L_68:
        /*0068*/ 	.word	0x00000008
.L_69:


//--------------------- .nv.info.add              --------------------------
	.section	.nv.info.add,"",@"SHT_CUDA_INFO"
	.sectionflags	@""
	.align	4


	//----- nvinfo : EIATTR_CUDA_API_VERSION
	.align		4
        /*0000*/ 	.byte	0x04, 0x37
        /*0002*/ 	.short	(.L_71 - .L_70)
.L_70:
        /*0004*/ 	.word	0x00000082


	//----- nvinfo : EIATTR_KPARAM_INFO
	.align		4
.L_71:
        /*0008*/ 	.byte	0x04, 0x17
        /*000a*/ 	.short	(.L_73 - .L_72)
.L_72:
        /*000c*/ 	.word	0x00000000
        /*0010*/ 	.short	0x0002
        /*0012*/ 	.short	0x0010
        /*0014*/ 	.byte	0x00, 0xf5, 0x21, 0x00


	//----- nvinfo : EIATTR_KPARAM_INFO
	.align		4
.L_73:
        /*0018*/ 	.byte	0x04, 0x17
        /*001a*/ 	.short	(.L_75 - .L_74)
.L_74:
        /*001c*/ 	.word	0x00000000
        /*0020*/ 	.short	0x0001
        /*0022*/ 	.short	0x0008
        /*0024*/ 	.byte	0x00, 0xf5, 0x21, 0x00


	//----- nvinfo : EIATTR_KPARAM_INFO
	.align		4
.L_75:
        /*0028*/ 	.byte	0x04, 0x17
        /*002a*/ 	.short	(.L_77 - .L_76)
.L_76:
        /*002c*/ 	.word	0x00000000
        /*0030*/ 	.short	0x0000
        /*0032*/ 	.short	0x0000
        /*0034*/ 	.byte	0x00, 0xf5, 0x21, 0x00


	//----- nvinfo : EIATTR_SPARSE_MMA_MASK
	.align		4
.L_77:
        /*0038*/ 	.byte	0x03, 0x50
        /*003a*/ 	.short	0x0000


	//----- nvinfo : EIATTR_MAXREG_COUNT
	.align		4
        /*003c*/ 	.byte	0x03, 0x1b
        /*003e*/ 	.short	0x00ff


	//----- nvinfo : EIATTR_MERCURY_ISA_VERSION
	.align		4
        /*0040*/ 	.byte	0x03, 0x5f
        /*0042*/ 	.short	0x0101


	//----- nvinfo : EIATTR_VRC_CTA_INIT_COUNT
	.align		4
        /*0044*/ 	.byte	0x02, 0x4a
	.zero		1
	.zero		1


	//----- nvinfo : EIATTR_EXIT_INSTR_OFFSETS
	.align		4
        /*0048*/ 	.byte	0x04, 0x1c
        /*004a*/ 	.short	(.L_79 - .L_78)


	//   ....[0]....
.L_78:
        /*004c*/ 	.word	0x00000060


	//   ....[1]....
        /*0050*/ 	.word	0x00000120


	//----- nvinfo : EIATTR_CBANK_PARAM_SIZE
	.align		4
.L_79:
        /*0054*/ 	.byte	0x03, 0x19
        /*0056*/ 	.short	0x0018


	//----- nvinfo : EIATTR_PARAM_CBANK
	.align		4
        /*0058*/ 	.byte	0x04, 0x0a
        /*005a*/ 	.short	(.L_81 - .L_80)
	.align		4
.L_80:
        /*005c*/ 	.word	index@(.nv.constant0.add)
        /*0060*/ 	.short	0x0380
        /*0062*/ 	.short	0x0018


	//----- nvinfo : EIATTR_SW_WAR
	.align		4
.L_81:
        /*0064*/ 	.byte	0x04, 0x36
        /*0066*/ 	.short	(.L_83 - .L_82)
.L_82:
        /*0068*/ 	.word	0x00000008
.L_83:


//--------------------- .nv.callgraph             --------------------------
	.section	.nv.callgraph,"",@"SHT_CUDA_CALLGRAPH"
	.align	4
	.sectionentsize	8
	.align		4
        /*0000*/ 	.word	0x00000000
	.align		4
        /*0004*/ 	.word	0xffffffff
	.align		4
        /*0008*/ 	.word	0x00000000
	.align		4
        /*000c*/ 	.word	0xfffffffe
	.align		4
        /*0010*/ 	.word	0x00000000
	.align		4
        /*0014*/ 	.word	0xfffffffd
	.align		4
        /*0018*/ 	.word	0x00000000
	.align		4
        /*001c*/ 	.word	0xfffffffc


//--------------------- .text.divide              --------------------------
	.section	.text.divide,"ax",@progbits
	.align	128
        .global         divide
        .type           divide,@function
        .size           divide,(.L_x_17 - divide)
        .other          divide,@"STO_CUDA_ENTRY STV_DEFAULT"
divide:
.text.divide:
[----:B------:R-:W-:Y:S01]  /*0000*/  LDC R1, c[0x0][0x37c] ;  /* 0x0000df00ff017b82 */ /* 0x000fe20000000800 */
[----:B------:R-:W0:Y:S01]  /*0010*/  S2R R2, SR_TID.X ;  /* 0x0000000000027919 */ /* 0x000e220000002100 */
[----:B------:R-:W0:Y:S01]  /*0020*/  LDCU UR4, c[0x0][0x360] ;  /* 0x00006c00ff0477ac */ /* 0x000e220008000800 */
[----:B------:R-:W0:Y:S02]  /*0030*/  S2R R3, SR_CTAID.X ;  /* 0x0000000000037919 */ /* 0x000e240000002500 */
[----:B0-----:R-:W-:-:S05]  /*0040*/  IMAD R2, R3, UR4, R2 ;  /* 0x0000000403027c24 */ /* 0x001fca000f8e0202 */
[----:B------:R-:W-:-:S13]  /*0050*/  ISETP.GT.AND P0, PT, R2, RZ, PT ;  /* 0x000000ff0200720c */ /* 0x000fda0003f04270 */
[----:B------:R-:W-:Y:S05]  /*0060*/  @P0 EXIT ;  /* 0x000000000000094d */ /* 0x000fea0003800000 */
[----:B------:R-:W0:Y:S01]  /*0070*/  LDC.64 R4, c[0x0][0x388] ;  /* 0x0000e200ff047b82 */ /* 0x000e220000000a00 */
[----:B------:R-:W1:Y:S01]  /*0080*/  LDCU.64 UR4, c[0x0][0x358] ;  /* 0x00006b00ff0477ac */ /* 0x000e620008000a00 */
[----:B0-----:R-:W-:-:S05]  /*0090*/  IMAD.WIDE R4, R2, 0x4, R4 ;  /* 0x0000000402047825 */ /* 0x001fca00078e0204 */
[----:B-1----:R-:W2:Y:S02]  /*00a0*/  LDG.E R3, desc[UR4][R4.64] ;  /* 0x0000000404037981 */ /* 0x002ea4000c1e1900 */
[----:B--2---:R-:W-:-:S13]  /*00b0*/  FSETP.NEU.AND P0, PT, R3, RZ, PT ;  /* 0x000000ff0300720b */ /* 0x004fda0003f0d000 */
[----:B------:R-:W-:Y:S05]  /*00c0*/  @!P0 EXIT ;  /* 0x000000000000894d */ /* 0x000fea0003800000 */
[----:B------:R-:W0:Y:S02]  /*00d0*/  LDC.64 R4, c[0x0][0x380] ;  /* 0x0000e000ff047b82 */ /* 0x000e240000000a00 */
[----:B0-----:R-:W-:-:S05]  /*00e0*/  IMAD.WIDE R4, R2, 0x4, R4 ;  /* 0x0000000402047825 */ /* 0x001fca00078e0204 */
[----:B------:R-:W2:Y:S01]  /*00f0*/  LDG.E R0, desc[UR4][R4.64] ;  /* 0x0000000404007981 */ /* 0x000ea2000c1e1900 */
[----:B------:R-:W0:Y:S01]  /*0100*/  MUFU.RCP R6, R3 ;  /* 0x0000000300067308 */ /* 0x000e220000001000 */
[----:B------:R-:W-:Y:S01]  /*0110*/  BSSY.RECONVERGENT B0, `(.L_x_0) ;  /* 0x000000b000007945 */ /* 0x000fe20003800200 */
[----:B0-----:R-:W-:-:S04]  /*0120*/  FFMA R7, -R3, R6, 1 ;  /* 0x3f80000003077423 */ /* 0x001fc80000000106 */
[----:B------:R-:W-:Y:S02]  /*0130*/  FFMA R7, R6, R7, R6 ;  /* 0x0000000706077223 */ /* 0x000fe40000000006 */
[----:B--2---:R-:W0:Y:S02]  /*0140*/  FCHK P0, R0, R3 ;  /* 0x0000000300007302 */ /* 0x004e240000000000 */
[----:B------:R-:W-:-:S04]  /*0150*/  FFMA R6, R0, R7, RZ ;  /* 0x0000000700067223 */ /* 0x000fc800000000ff */
[----:B------:R-:W-:-:S04]  /*0160*/  FFMA R8, -R3, R6, R0 ;  /* 0x0000000603087223 */ /* 0x000fc80000000100 */
[----:B------:R-:W-:Y:S01]  /*0170*/  FFMA R7, R7, R8, R6 ;  /* 0x0000000807077223 */ /* 0x000fe20000000006 */
[----:B0-----:R-:W-:Y:S06]  /*0180*/  @!P0 BRA `(.L_x_1) ;  /* 0x00000000000c8947 */ /* 0x001fec0003800000 */
[----:B------:R-:W-:-:S07]  /*0190*/  MOV R4, 0x1b0 ;  /* 0x000001b000047802 */ /* 0x000fce0000000f00 */
[----:B------:R-:W-:Y:S05]  /*01a0*/  CALL.REL.NOINC `($__internal_0_$__cuda_sm3x_div_rn_noftz_f32_slowpath) ;  /* 0x0000000000187944 */ /* 0x000fea0003c00000 */
[----:B------:R-:W-:-:S07]  /*01b0*/  IMAD.MOV.U32 R7, RZ, RZ, R0 ;  /* 0x000000ffff077224 */ /* 0x000fce00078e0000 */
.L_x_1:
[----:B------:R-:W-:Y:S05]  /*01c0*/  BSYNC.RECONVERGENT B0 ;  /* 0x0000000000007941 */ /* 0x000fea0003800200 */
.L_x_0:
[----:B------:R-:W0:Y:S02]  /*01d0*/  LDC.64 R4, c[0x0][0x390] ;  /* 0x0000e400ff047b82 */ /* 0x000e240000000a00 */
[----:B0-----:R-:W-:-:S05]  /*01e0*/  IMAD.WIDE R2, R2, 0x4, R4 ;  /* 0x0000000402027825 */ /* 0x001fca00078e0204 */
[----:B------:R-:W-:Y:S01]  /*01f0*/  STG.E desc[UR4][R2.64], R7 ;  /* 0x0000000702007986 */ /* 0x000fe2000c101904 */
[----:B------:R-:W-:Y:S05]  /*0200*/  EXIT ;  /* 0x000000000000794d */ /* 0x000fea0003800000 */
        .weak           $__internal_0_$__cuda_sm3x_div_rn_noftz_f32_slowpath
        .type           $__internal_0_$__cuda_sm3x_div_rn_noftz_f32_slowpath,@function
        .size           $__internal_0_$__cuda_sm3x_div_rn_noftz_f32_slowpath,(.L_x_17 - $__internal_0_$__cuda_sm3x_div_rn_noftz_f32_slowpath)
$__internal_0_$__cuda_sm3x_div_rn_noftz_f32_slowpath:
[--C-:B------:R-:W-:Y:S01]  /*0210*/  SHF.R.U32.HI R6, RZ, 0x17, R3.reuse ;  /* 0x00000017ff067819 */ /* 0x100fe20000011603 */
[----:B------:R-:W-:Y:S01]  /*0220*/  BSSY.RECONVERGENT B1, `(.L_x_2) ;  /* 0x0000064000017945 */ /* 0x000fe20003800200 */
[--C-:B------:R-:W-:Y:S01]  /*0230*/  SHF.R.U32.HI R5, RZ, 0x17, R0.reuse ;  /* 0x00000017ff057819 */ /* 0x100fe20000011600 */
[----:B------:R-:W-:Y:S01]  /*0240*/  IMAD.MOV.U32 R7, RZ, RZ, R0 ;  /* 0x000000ffff077224 */ /* 0x000fe200078e0000 */
[----:B------:R-:W-:Y:S01]  /*0250*/  LOP3.LUT R6, R6, 0xff, RZ, 0xc0, !PT ;  /* 0x000000ff06067812 */ /* 0x000fe200078ec0ff */
[----:B------:R-:W-:Y:S01]  /*0260*/  IMAD.MOV.U32 R8, RZ, RZ, R3 ;  /* 0x000000ffff087224 */ /* 0x000fe200078e0003 */
[----:B------:R-:W-:-:S03]  /*0270*/  LOP3.LUT R5, R5, 0xff, RZ, 0xc0, !PT ;  /* 0x000000ff05057812 */ /* 0x000fc600078ec0ff */
[----:B------:R-:W-:Y:S02]  /*0280*/  VIADD R11, R6, 0xffffffff ;  /* 0xffffffff060b7836 */ /* 0x000fe40000000000 */
[----:B------:R-:W-:-:S03]  /*0290*/  VIADD R10, R5, 0xffffffff ;  /* 0xffffffff050a7836 */ /* 0x000fc60000000000 */
[----:B------:R-:W-:-:S04]  /*02a0*/  ISETP.GT.U32.AND P0, PT, R11, 0xfd, PT ;  /* 0x000000fd0b00780c */ /* 0x000fc80003f04070 */
[----:B------:R-:W-:-:S13]  /*02b0*/  ISETP.GT.U32.OR P0, PT, R10, 0xfd, P0 ;  /* 0x000000fd0a00780c */ /* 0x000fda0000704470 */
[----:B------:R-:W-:Y:S01]  /*02c0*/  @!P0 IMAD.MOV.U32 R9, RZ, RZ, RZ ;  /* 0x000000ffff098224 */ /* 0x000fe200078e00ff */
[----:B------:R-:W-:Y:S06]  /*02d0*/  @!P0 BRA `(.L_x_3) ;  /* 0x00000000005c8947 */ /* 0x000fec0003800000 */
[----:B------:R-:W-:Y:S02]  /*02e0*/  FSETP.GTU.FTZ.AND P0, PT, |R0|, +INF , PT ;  /* 0x7f8000000000780b */ /* 0x000fe40003f1c200 */
[----:B------:R-:W-:-:S04]  /*02f0*/  FSETP.GTU.FTZ.AND P1, PT, |R3|, +INF , PT ;  /* 0x7f8000000300780b */ /* 0x000fc80003f3c200 */
[----:B------:R-:W-:-:S13]  /*0300*/  PLOP3.LUT P0, PT, P0, P1, PT, 0xf8, 0x8f ;  /* 0x00000000008f781c */ /* 0x000fda0000703f70 */
[----:B------:R-:W-:Y:S05]  /*0310*/  @P0 BRA `(.L_x_4) ;  /* 0x00000004004c0947 */ /* 0x000fea0003800000 */
[----:B------:R-:W-:-:S13]  /*0320*/  LOP3.LUT P0, RZ, R8, 0x7fffffff, R7, 0xc8, !PT ;  /* 0x7fffffff08ff7812 */ /* 0x000fda000780c807 */
[----:B------:R-:W-:Y:S05]  /*0330*/  @!P0 BRA `(.L_x_5) ;  /* 0x00000004003c8947 */ /* 0x000fea0003800000 */
[C---:B------:R-:W-:Y:S02]  /*0340*/  FSETP.NEU.FTZ.AND P2, PT, |R0|.reuse, +INF , PT ;  /* 0x7f8000000000780b */ /* 0x040fe40003f5d200 */
[----:B------:R-:W-:Y:S02]  /*0350*/  FSETP.NEU.FTZ.AND P1, PT, |R3|, +INF , PT ;  /* 0x7f8000000300780b */ /* 0x000fe40003f3d200 */
[----:B------:R-:W-:-:S11]  /*0360*/  FSETP.NEU.FTZ.AND P0, PT, |R0|, +INF , PT ;  /* 0x7f8000000000780b */ /* 0x000fd60003f1d200 */
[----:B------:R-:W-:Y:S05]  /*0370*/  @!P1 BRA !P2, `(.L_x_5) ;  /* 0x00000004002c9947 */ /* 0x000fea0005000000 */
[----:B------:R-:W-:-:S04]  /*0380*/  LOP3.LUT P2, RZ, R7, 0x7fffffff, RZ, 0xc0, !PT ;  /* 0x7fffffff07ff7812 */ /* 0x000fc8000784c0ff */
[----:B------:R-:W-:-:S13]  /*0390*/  PLOP3.LUT P1, PT, P1, P2, PT, 0x2f, 0xf2 ;  /* 0x0000000000f2781c */ /* 0x000fda0000f24577 */
[----:B------:R-:W-:Y:S05]  /*03a0*/  @P1 BRA `(.L_x_6) ;  /* 0x0000000400181947 */ /* 0x000fea0003800000 */
[----:B------:R-:W-:-:S04]  /*03b0*/  LOP3.LUT P1, RZ, R8, 0x7fffffff, RZ, 0xc0, !PT ;  /* 0x7fffffff08ff7812 */ /* 0x000fc8000782c0ff */
[----:B------:R-:W-:-:S13]  /*03c0*/  PLOP3.LUT P0, PT, P0, P1, PT, 0x2f, 0xf2 ;  /* 0x0000000000f2781c */ /* 0x000fda0000702577 */
[----:B------:R-:W-:Y:S05]  /*03d0*/  @P0 BRA `(.L_x_7) ;  /* 0x0000000400000947 */ /* 0x000fea0003800000 */
[----:B------:R-:W-:Y:S02]  /*03e0*/  ISETP.GE.AND P0, PT, R10, RZ, PT ;  /* 0x000000ff0a00720c */ /* 0x000fe40003f06270 */
[----:B------:R-:W-:-:S11]  /*03f0*/  ISETP.GE.AND P1, PT, R11, RZ, PT ;  /* 0x000000ff0b00720c */ /* 0x000fd60003f26270 */
[----:B------:R-:W-:Y:S02]  /*0400*/  @P0 IMAD.MOV.U32 R9, RZ, RZ, RZ ;  /* 0x000000ffff090224 */ /* 0x000fe400078e00ff */
[----:B------:R-:W-:Y:S01]  /*0410*/  @!P0 FFMA R7, R0, 1.84467440737095516160e+19, RZ ;  /* 0x5f80000000078823 */ /* 0x000fe200000000ff */
[----:B------:R-:W-:Y:S02]  /*0420*/  @!P0 IMAD.MOV.U32 R9, RZ, RZ, -0x40 ;  /* 0xffffffc0ff098424 */ /* 0x000fe400078e00ff */
[----:B------:R-:W-:Y:S02]  /*0430*/  @!P1 FFMA R8, R3, 1.84467440737095516160e+19, RZ ;  /* 0x5f80000003089823 */ /* 0x000fe400000000ff */
[----:B------:R-:W-:-:S07]  /*0440*/  @!P1 VIADD R9, R9, 0x40 ;  /* 0x0000004009099836 */ /* 0x000fce0000000000 */
.L_x_3:
[----:B------:R-:W-:Y:S01]  /*0450*/  LEA R3, R6, 0xc0800000, 0x17 ;  /* 0xc080000006037811 */ /* 0x000fe200078eb8ff */
[----:B------:R-:W-:Y:S01]  /*0460*/  VIADD R5, R5, 0xffffff81 ;  /* 0xffffff8105057836 */ /* 0x000fe20000000000 */
[----:B------:R-:W-:Y:S03]  /*0470*/  BSSY.RECONVERGENT B2, `(.L_x_8) ;  /* 0x0000035000027945 */ /* 0x000fe60003800200 */
[----:B------:R-:W-:Y:S01]  /*0480*/  IMAD.IADD R3, R8, 0x1, -R3 ;  /* 0x0000000108037824 */ /* 0x000fe200078e0a03 */
[C---:B------:R-:W-:Y:S01]  /*0490*/  IADD3 R6, PT, PT, R5.reuse, 0x7f, -R6 ;  /* 0x0000007f05067810 */ /* 0x040fe20007ffe806 */
[----:B------:R-:W-:Y:S02]  /*04a0*/  IMAD R0, R5, -0x800000, R7 ;  /* 0xff80000005007824 */ /* 0x000fe400078e0207 */
[----:B------:R-:W0:Y:S01]  /*04b0*/  MUFU.RCP R8, R3 ;  /* 0x0000000300087308 */ /* 0x000e220000001000 */
[----:B------:R-:W-:Y:S01]  /*04c0*/  FADD.FTZ R11, -R3, -RZ ;  /* 0x800000ff030b7221 */ /* 0x000fe20000010100 */
[----:B------:R-:W-:-:S03]  /*04d0*/  IMAD.IADD R6, R6, 0x1, R9 ;  /* 0x0000000106067824 */ /* 0x000fc600078e0209 */
[----:B0-----:R-:W-:-:S04]  /*04e0*/  FFMA R13, R8, R11, 1 ;  /* 0x3f800000080d7423 */ /* 0x001fc8000000000b */
[----:B------:R-:W-:-:S04]  /*04f0*/  FFMA R10, R8, R13, R8 ;  /* 0x0000000d080a7223 */ /* 0x000fc80000000008 */
[----:B------:R-:W-:-:S04]  /*0500*/  FFMA R7, R0, R10, RZ ;  /* 0x0000000a00077223 */ /* 0x000fc800000000ff */
[----:B------:R-:W-:-:S04]  /*0510*/  FFMA R8, R11, R7, R0 ;  /* 0x000000070b087223 */ /* 0x000fc80000000000 */
[----:B------:R-:W-:-:S04]  /*0520*/  FFMA R7, R10, R8, R7 ;  /* 0x000000080a077223 */ /* 0x000fc80000000007 */
[----:B------:R-:W-:-:S04]  /*0530*/  FFMA R8, R11, R7, R0 ;  /* 0x000000070b087223 */ /* 0x000fc80000000000 */
[----:B------:R-:W-:-:S05]  /*0540*/  FFMA R0, R10, R8, R7 ;  /* 0x000000080a007223 */ /* 0x000fca0000000007 */
[----:B------:R-:W-:-:S04]  /*0550*/  SHF.R.U32.HI R3, RZ, 0x17, R0 ;  /* 0x00000017ff037819 */ /* 0x000fc80000011600 */
[----:B------:R-:W-:-:S05]  /*0560*/  LOP3.LUT R3, R3, 0xff, RZ, 0xc0, !PT ;  /* 0x000000ff03037812 */ /* 0x000fca00078ec0ff */
[----:B------:R-:W-:-:S04]  /*0570*/  IMAD.IADD R9, R3, 0x1, R6 ;  /* 0x0000000103097824 */ /* 0x000fc800078e0206 */
[----:B------:R-:W-:-:S05]  /*0580*/  VIADD R3, R9, 0xffffffff ;  /* 0xffffffff09037836 */ /* 0x000fca0000000000 */
[----:B------:R-:W-:-:S13]  /*0590*/  ISETP.GE.U32.AND P0, PT, R3, 0xfe, PT ;  /* 0x000000fe0300780c */ /* 0x000fda0003f06070 */
[----:B------:R-:W-:Y:S05]  /*05a0*/  @!P0 BRA `(.L_x_9) ;  /* 0x0000000000808947 */ /* 0x000fea0003800000 */
[----:B------:R-:W-:-:S13]  /*05b0*/  ISETP.GT.AND P0, PT, R9, 0xfe, PT ;  /* 0x000000fe0900780c */ /* 0x000fda0003f04270 */
[----:B------:R-:W-:Y:S05]  /*05c0*/  @P0 BRA `(.L_x_10) ;  /* 0x00000000006c0947 */ /* 0x000fea0003800000 */
[----:B------:R-:W-:-:S13]  /*05d0*/  ISETP.GE.AND P0, PT, R9, 0x1, PT ;  /* 0x000000010900780c */ /* 0x000fda0003f06270 */
[----:B------:R-:W-:Y:S05]  /*05e0*/  @P0 BRA `(.L_x_11) ;  /* 0x0000000000740947 */ /* 0x000fea0003800000 */
[----:B------:R-:W-:Y:S02]  /*05f0*/  ISETP.GE.AND P0, PT, R9, -0x18, PT ;  /* 0xffffffe80900780c */ /* 0x000fe40003f06270 */
[----:B------:R-:W-:-:S11]  /*0600*/  LOP3.LUT R0, R0, 0x80000000, RZ, 0xc0, !PT ;  /* 0x8000000000007812 */ /* 0x000fd600078ec0ff */
[----:B------:R-:W-:Y:S05]  /*0610*/  @!P0 BRA `(.L_x_11) ;  /* 0x0000000000688947 */ /* 0x000fea0003800000 */
[CCC-:B------:R-:W-:Y:S01]  /*0620*/  FFMA.RZ R3, R10.reuse, R8.reuse, R7.reuse ;  /* 0x000000080a037223 */ /* 0x1c0fe2000000c007 */
[CCC-:B------:R-:W-:Y:S01]  /*0630*/  FFMA.RM R6, R10.reuse, R8.reuse, R7.reuse ;  /* 0x000000080a067223 */ /* 0x1c0fe20000004007 */
[C---:B------:R-:W-:Y:S02]  /*0640*/  ISETP.NE.AND P2, PT, R9.reuse, RZ, PT ;  /* 0x000000ff0900720c */ /* 0x040fe40003f45270 */
[----:B------:R-:W-:Y:S02]  /*0650*/  ISETP.NE.AND P1, PT, R9, RZ, PT ;  /* 0x000000ff0900720c */ /* 0x000fe40003f25270 */
[----:B------:R-:W-:Y:S01]  /*0660*/  LOP3.LUT R5, R3, 0x7fffff, RZ, 0xc0, !PT ;  /* 0x007fffff03057812 */ /* 0x000fe200078ec0ff */
[----:B------:R-:W-:Y:S01]  /*0670*/  FFMA.RP R3, R10, R8, R7 ;  /* 0x000000080a037223 */ /* 0x000fe20000008007 */
[----:B------:R-:W-:Y:S02]  /*0680*/  VIADD R8, R9, 0x20 ;  /* 0x0000002009087836 */ /* 0x000fe40000000000 */
[----:B------:R-:W-:Y:S01]  /*0690*/  LOP3.LUT R5, R5, 0x800000, RZ, 0xfc, !PT ;  /* 0x0080000005057812 */ /* 0x000fe200078efcff */
[----:B------:R-:W-:Y:S01]  /*06a0*/  IMAD.MOV R7, RZ, RZ, -R9 ;  /* 0x000000ffff077224 */ /* 0x000fe200078e0a09 */
[----:B------:R-:W-:-:S02]  /*06b0*/  FSETP.NEU.FTZ.AND P0, PT, R3, R6, PT ;  /* 0x000000060300720b */ /* 0x000fc40003f1d000 */
[----:B------:R-:W-:Y:S02]  /*06c0*/  SHF.L.U32 R8, R5, R8, RZ ;  /* 0x0000000805087219 */ /* 0x000fe400000006ff */
[----:B------:R-:W-:Y:S02]  /*06d0*/  SEL R6, R7, RZ, P2 ;  /* 0x000000ff07067207 */ /* 0x000fe40001000000 */
[----:B------:R-:W-:Y:S02]  /*06e0*/  ISETP.NE.AND P1, PT, R8, RZ, P1 ;  /* 0x000000ff0800720c */ /* 0x000fe40000f25270 */
[----:B------:R-:W-:Y:S02]  /*06f0*/  SHF.R.U32.HI R6, RZ, R6, R5 ;  /* 0x00000006ff067219 */ /* 0x000fe40000011605 */
[----:B------:R-:W-:Y:S02]  /*0700*/  PLOP3.LUT P0, PT, P0, P1, PT, 0xf8, 0x8f ;  /* 0x00000000008f781c */ /* 0x000fe40000703f70 */
[----:B------:R-:W-:-:S02]  /*0710*/  SHF.R.U32.HI R8, RZ, 0x1, R6 ;  /* 0x00000001ff087819 */ /* 0x000fc40000011606 */
[----:B------:R-:W-:-:S04]  /*0720*/  SEL R3, RZ, 0x1, !P0 ;  /* 0x00000001ff037807 */ /* 0x000fc80004000000 */
[----:B------:R-:W-:-:S04]  /*0730*/  LOP3.LUT R3, R3, 0x1, R8, 0xf8, !PT ;  /* 0x0000000103037812 */ /* 0x000fc800078ef808 */
[----:B------:R-:W-:-:S05]  /*0740*/  LOP3.LUT R3, R3, R6, RZ, 0xc0, !PT ;  /* 0x0000000603037212 */ /* 0x000fca00078ec0ff */
[----:B------:R-:W-:-:S05]  /*0750*/  IMAD.IADD R3, R8, 0x1, R3 ;  /* 0x0000000108037824 */ /* 0x000fca00078e0203 */
[----:B------:R-:W-:Y:S01]  /*0760*/  LOP3.LUT R0, R3, R0, RZ, 0xfc, !PT ;  /* 0x0000000003007212 */ /* 0x000fe200078efcff */
[----:B------:R-:W-:Y:S06]  /*0770*/  BRA `(.L_x_11) ;  /* 0x0000000000107947 */ /* 0x000fec0003800000 */
.L_x_10:
[----:B------:R-:W-:-:S04]  /*0780*/  LOP3.LUT R0, R0, 0x80000000, RZ, 0xc0, !PT ;  /* 0x8000000000007812 */ /* 0x000fc800078ec0ff */
[----:B------:R-:W-:Y:S01]  /*0790*/  LOP3.LUT R0, R0, 0x7f800000, RZ, 0xfc, !PT ;  /* 0x7f80000000007812 */ /* 0x000fe200078efcff */
[----:B------:R-:W-:Y:S06]  /*07a0*/  BRA `(.L_x_11) ;  /* 0x0000000000047947 */ /* 0x000fec0003800000 */
.L_x_9:
[----:B------:R-:W-:-:S07]  /*07b0*/  IMAD R0, R6, 0x800000, R0 ;  /* 0x0080000006007824 */ /* 0x000fce00078e0200 */
.L_x_11:
[----:B------:R-:W-:Y:S05]  /*07c0*/  BSYNC.RECONVERGENT B2 ;  /* 0x0000000000027941 */ /* 0x000fea0003800200 */
.L_x_8:
[----:B------:R-:W-:Y:S05]  /*07d0*/  BRA `(.L_x_12) ;  /* 0x0000000000207947 */ /* 0x000fea0003800000 */
.L_x_7:
[----:B------:R-:W-:-:S04]  /*07e0*/  LOP3.LUT R0, R8, 0x80000000, R7, 0x48, !PT ;  /* 0x8000000008007812 */ /* 0x000fc800078e4807 */
[----:B------:R-:W-:Y:S01]  /*07f0*/  LOP3.LUT R0, R0, 0x7f800000, RZ, 0xfc, !PT ;  /* 0x7f80000000007812 */ /* 0x000fe200078efcff */
[----:B------:R-:W-:Y:S06]  /*0800*/  BRA `(.L_x_12) ;  /* 0x0000000000147947 */ /* 0x000fec0003800000 */
.L_x_6:
[----:B------:R-:W-:Y:S01]  /*0810*/  LOP3.LUT R0, R8, 0x80000000, R7, 0x48, !PT ;  /* 0x8000000008007812 */ /* 0x000fe200078e4807 */
[----:B------:R-:W-:Y:S06]  /*0820*/  BRA `(.L_x_12) ;  /* 0x00000000000c7947 */ /* 0x000fec0003800000 */
.L_x_5:
[----:B------:R-:W0:Y:S01]  /*0830*/  MUFU.RSQ R0, -QNAN ;  /* 0xffc0000000007908 */ /* 0x000e220000001400 */
[----:B------:R-:W-:Y:S05]  /*0840*/  BRA `(.L_x_12) ;  /* 0x0000000000047947 */ /* 0x000fea0003800000 */
.L_x_4:
[----:B------:R-:W-:-:S07]  /*0850*/  FADD.FTZ R0, R0, R3 ;  /* 0x0000000300007221 */ /* 0x000fce0000010000 */
.L_x_12:
[----:B------:R-:W-:Y:S05]  /*0860*/  BSYNC.RECONVERGENT B1 ;  /* 0x0000000000017941 */ /* 0x000fea0003800200 */
.L_x_2:
[----:B------:R-:W-:-:S04]  /*0870*/  IMAD.MOV.U32 R5, RZ, RZ, 0x0 ;  /* 0x00000000ff057424 */ /* 0x000fc800078e00ff */
[----:B0-----:R-:W-:Y:S05]  /*0880*/  RET.REL.NODEC R4 `(divide) ;  /* 0xfffffff404dc7950 */ /* 0x001fea0003c3ffff */
.L_x_13:
[----:B------:R-:W-:-:S00]  /*0890*/  BRA `(.L_x_13) ;  /* 0xfffffffc00fc7947 */ /* 0x000fc0000383ffff */
[----:B------:R-:W-:-:S00]  /*08a0*/  NOP ;  /* 0x0000000000007918 */ /* 0x000fc00000000000 */
        /* <DEDUP_REMOVED lines=13> */
.L_x_17:


//--------------------- .text.mul                 --------------------------
	.section	.text.mul,"ax",@progbits
	.align	128
        .global         mul
        .type           mul,@function
        .size           mul,(.L_x_19 - mul)
        .other          mul,@"STO_CUDA_ENTRY STV_DEFAULT"
mul:
.text.mul:
        /* <DEDUP_REMOVED lines=8> */
[----:B------:R-:W1:Y:S07]  /*0080*/  LDCU.64 UR4, c[0x0][0x358] ;  /* 0x00006b00ff0477ac */ /* 0x000e6e0008000a00 */
[----:B------:R-:W2:Y:S08]  /*0090*/  LDC.64 R4, c[0x0][0x388] ;  /* 0x0000e200ff047b82 */ /* 0x000eb00000000a00 */
[----:B------:R-:W3:Y:S01]  /*00a0*/  LDC.64 R6, c[0x0][0x390] ;  /* 0x0000e400ff067b82 */ /* 0x000ee20000000a00 */
[----:B0-----:R-:W-:-:S06]  /*00b0*/  IMAD.WIDE R2, R9, 0x4, R2 ;  /* 0x0000000409027825 */ /* 0x001fcc00078e0202 */
[----:B-1----:R-:W4:Y:S01]  /*00c0*/  LDG.E R2, desc[UR4][R2.64] ;  /* 0x0000000402027981 */ /* 0x002f22000c1e1900 */
[----:B--2---:R-:W-:-:S06]  /*00d0*/  IMAD.WIDE R4, R9, 0x4, R4 ;  /* 0x0000000409047825 */ /* 0x004fcc00078e0204 */
[----:B------:R-:W4:Y:S01]  /*00e0*/  LDG.E R5, desc[UR4][R4.64] ;  /* 0x0000000404057981 */ /* 0x000f22000c1e1900 */
[----:B---3--:R-:W-:-:S04]  /*00f0*/  IMAD.WIDE R6, R9, 0x4, R6 ;  /* 0x0000000409067825 */ /* 0x008fc800078e0206 */
[----:B----4-:R-:W-:-:S05]  /*0100*/  FMUL R9, R2, R5 ;  /* 0x0000000502097220 */ /* 0x010fca0000400000 */
[----:B------:R-:W-:Y:S01]  /*0110*/  STG.E desc[UR4][R6.64], R9 ;  /* 0x0000000906007986 */ /* 0x000fe2000c101904 */
[----:B------:R-:W-:Y:S05]  /*0120*/  EXIT ;  /* 0x000000000000794d */ /* 0x000fea0003800000 */
.L_x_14:
        /* <DEDUP_REMOVED lines=13> */
.L_x_19:


//--------------------- .text.sub                 --------------------------
	.section	.text.sub,"ax",@progbits
	.align	128
        .global         sub
        .type           sub,@function
        .size           sub,(.L_x_20 - sub)
        .other          sub,@"STO_CUDA_ENTRY STV_DEFAULT"
sub:
.text.sub:
        /* <DEDUP_REMOVED lines=16> */
[----:B----4-:R-:W-:-:S05]  /*0100*/  FADD R9, R2, -R5 ;  /* 0x8000000502097221 */ /* 0x010fca0000000000 */
[----:B------:R-:W-:Y:S01]  /*0110*/  STG.E desc[UR4][R6.64], R9 ;  /* 0x0000000906007986 */ /* 0x000fe2000c101904 */
[----:B------:R-:W-:Y:S05]  /*0120*/  EXIT ;  /* 0x000000000000794d */ /* 0x000fea0003800000 */
.L_x_15:
        /* <DEDUP_REMOVED lines=13> */
.L_x_20:


//--------------------- .text.add                 --------------------------
	.section	.text.add,"ax",@progbits
	.align	128
        .global         add
        .type           add,@function
        .size           add,(.L_x_21 - add)
        .other          add,@"STO_CUDA_ENTRY STV_DEFAULT"
add:
.text.add:
        /* <DEDUP_REMOVED lines=16> */
[----:B----4-:R-:W-:-:S05]  /*0100*/  FADD R9, R2, R5 ;  /* 0x0000000502097221 */ /* 0x010fca0000000000 */
[----:B------:R-:W-:Y:S01]  /*0110*/  STG.E desc[UR4][R6.64], R9 ;  /* 0x0000000906007986 */ /* 0x000fe2000c101904 */
[----:B------:R-:W-:Y:S05]  /*0120*/  EXIT ;  /* 0x000000000000794d */ /* 0x000fea0003800000 */
.L_x_16:
        /* <DEDUP_REMOVED lines=13> */
.L_x_21:


//--------------------- .nv.shared.reserved.0     --------------------------
	.section	.nv.shared.reserved.0,"aw",@nobits
	.weak		__nv_reservedSMEM_offset_0_alias
	.size		__nv_reservedSMEM_offset_0_alias, 0, 64
	.other		__nv_reservedSMEM_offset_0_alias,@"STO_CUDA_RESERVED_SHARED STV_DEFAULT"
__nv_reservedSMEM_offset_0_alias:
	.zero		0
	.zero		64


//--------------------- .nv.constant0.divide      --------------------------
	.section	.nv.constant0.divide,"a",@progbits
	.sectionflags	@""
	.align	4
.nv.constant0.divide:
	.zero		920


//--------------------- .nv.constant0.mul         --------------------------
	.section	.nv.constant0.mul,"a",@progbits
	.sectionflags	@""
	.align	4
.nv.constant0.mul:
	.zero		920


//--------------------- .nv.constant0.sub         --------------------------
	.section	.nv.constant0.sub,"a",@progbits
	.sectionflags	@""
	.align	4
.nv.constant0.sub:
	.zero		920


//--------------------- .nv.constant0.add         --------------------------
	.section	.nv.constant0.add,"a",@progbits
	.sectionflags	@""
	.align	4
.nv.constant0.add:
	.zero		920


//--------------------- SYMBOLS --------------------------

	.type		.nv.reservedSmem.offset0,@object
	.size		.nv.reservedSmem.offset0,0x4
